//
// Generated by NVIDIA NVVM Compiler
//
// Compiler Build ID: CL-36424714
// Cuda compilation tools, release 13.0, V13.0.88
// Based on NVVM 20.0.0
//

.version 9.0
.target sm_100
.address_size 64

	// .globl	default_function_kernel
// _ZZ23default_function_kernelE15pad_temp_shared has been demoted
// _ZZ23default_function_kernelE13kernel_shared has been demoted

.visible .entry default_function_kernel(
	.param .u64 .ptr .align 1 default_function_kernel_param_0,
	.param .u64 .ptr .align 1 default_function_kernel_param_1,
	.param .u64 .ptr .align 1 default_function_kernel_param_2
)
{
	.reg .b32 	%r<5>;
	.reg .b32 	%f<73>;
	.reg .b64 	%rd<14>;
	// demoted variable
	.shared .align 4 .b8 _ZZ23default_function_kernelE15pad_temp_shared[24];
	// demoted variable
	.shared .align 4 .b8 _ZZ23default_function_kernelE13kernel_shared[12];
	ld.param.u64 	%rd1, [default_function_kernel_param_0];
	ld.param.u64 	%rd2, [default_function_kernel_param_1];
	ld.param.u64 	%rd3, [default_function_kernel_param_2];
	cvta.to.global.u64 	%rd4, %rd2;
	cvta.to.global.u64 	%rd5, %rd3;
	mov.u32 	%r1, %ctaid.x;
	shr.u32 	%r2, %r1, 2;
	mul.lo.s32 	%r3, %r2, 9;
	bar.sync 	0;
	shl.b32 	%r4, %r1, 3;
	cvt.u64.u32 	%rd6, %r4;
	and.b64  	%rd7, %rd6, 24;
	add.s64 	%rd8, %rd4, %rd7;
	ld.global.nc.f32 	%f1, [%rd8];
	st.shared.f32 	[_ZZ23default_function_kernelE15pad_temp_shared], %f1;
	ld.global.nc.f32 	%f2, [%rd8+40];
	st.shared.f32 	[_ZZ23default_function_kernelE15pad_temp_shared+4], %f2;
	ld.global.nc.f32 	%f3, [%rd8+80];
	st.shared.f32 	[_ZZ23default_function_kernelE15pad_temp_shared+8], %f3;
	ld.global.nc.f32 	%f4, [%rd8+120];
	st.shared.f32 	[_ZZ23default_function_kernelE15pad_temp_shared+12], %f4;
	ld.global.nc.f32 	%f5, [%rd8+160];
	st.shared.f32 	[_ZZ23default_function_kernelE15pad_temp_shared+16], %f5;
	ld.global.nc.f32 	%f6, [%rd8+200];
	st.shared.f32 	[_ZZ23default_function_kernelE15pad_temp_shared+20], %f6;
	mul.wide.u32 	%rd9, %r3, 4;
	add.s64 	%rd10, %rd5, %rd9;
	ld.global.nc.f32 	%f7, [%rd10];
	ld.global.nc.f32 	%f8, [%rd10+12];
	ld.global.nc.f32 	%f9, [%rd10+24];
	st.shared.f32 	[_ZZ23default_function_kernelE13kernel_shared], %f7;
	st.shared.f32 	[_ZZ23default_function_kernelE13kernel_shared+4], %f8;
	st.shared.f32 	[_ZZ23default_function_kernelE13kernel_shared+8], %f9;
	bar.sync 	0;
	ld.shared.f32 	%f10, [_ZZ23default_function_kernelE15pad_temp_shared];
	ld.shared.f32 	%f11, [_ZZ23default_function_kernelE13kernel_shared];
	fma.rn.f32 	%f12, %f10, %f11, 0f00000000;
	ld.shared.f32 	%f13, [_ZZ23default_function_kernelE15pad_temp_shared+12];
	fma.rn.f32 	%f14, %f11, %f13, 0f00000000;
	ld.shared.f32 	%f15, [_ZZ23default_function_kernelE15pad_temp_shared+4];
	ld.shared.f32 	%f16, [_ZZ23default_function_kernelE13kernel_shared+4];
	fma.rn.f32 	%f17, %f15, %f16, %f12;
	ld.shared.f32 	%f18, [_ZZ23default_function_kernelE15pad_temp_shared+16];
	fma.rn.f32 	%f19, %f16, %f18, %f14;
	ld.shared.f32 	%f20, [_ZZ23default_function_kernelE15pad_temp_shared+8];
	ld.shared.f32 	%f21, [_ZZ23default_function_kernelE13kernel_shared+8];
	fma.rn.f32 	%f22, %f20, %f21, %f17;
	ld.shared.f32 	%f23, [_ZZ23default_function_kernelE15pad_temp_shared+20];
	fma.rn.f32 	%f24, %f21, %f23, %f19;
	bar.sync 	0;
	ld.global.nc.f32 	%f25, [%rd8+4];
	st.shared.f32 	[_ZZ23default_function_kernelE15pad_temp_shared], %f25;
	ld.global.nc.f32 	%f26, [%rd8+44];
	st.shared.f32 	[_ZZ23default_function_kernelE15pad_temp_shared+4], %f26;
	ld.global.nc.f32 	%f27, [%rd8+84];
	st.shared.f32 	[_ZZ23default_function_kernelE15pad_temp_shared+8], %f27;
	ld.global.nc.f32 	%f28, [%rd8+124];
	st.shared.f32 	[_ZZ23default_function_kernelE15pad_temp_shared+12], %f28;
	ld.global.nc.f32 	%f29, [%rd8+164];
	st.shared.f32 	[_ZZ23default_function_kernelE15pad_temp_shared+16], %f29;
	ld.global.nc.f32 	%f30, [%rd8+204];
	st.shared.f32 	[_ZZ23default_function_kernelE15pad_temp_shared+20], %f30;
	ld.global.nc.f32 	%f31, [%rd10+4];
	ld.global.nc.f32 	%f32, [%rd10+16];
	ld.global.nc.f32 	%f33, [%rd10+28];
	st.shared.f32 	[_ZZ23default_function_kernelE13kernel_shared], %f31;
	st.shared.f32 	[_ZZ23default_function_kernelE13kernel_shared+4], %f32;
	st.shared.f32 	[_ZZ23default_function_kernelE13kernel_shared+8], %f33;
	bar.sync 	0;
	ld.shared.f32 	%f34, [_ZZ23default_function_kernelE15pad_temp_shared];
	ld.shared.f32 	%f35, [_ZZ23default_function_kernelE13kernel_shared];
	fma.rn.f32 	%f36, %f34, %f35, %f22;
	ld.shared.f32 	%f37, [_ZZ23default_function_kernelE15pad_temp_shared+12];
	fma.rn.f32 	%f38, %f35, %f37, %f24;
	ld.shared.f32 	%f39, [_ZZ23default_function_kernelE15pad_temp_shared+4];
	ld.shared.f32 	%f40, [_ZZ23default_function_kernelE13kernel_shared+4];
	fma.rn.f32 	%f41, %f39, %f40, %f36;
	ld.shared.f32 	%f42, [_ZZ23default_function_kernelE15pad_temp_shared+16];
	fma.rn.f32 	%f43, %f40, %f42, %f38;
	ld.shared.f32 	%f44, [_ZZ23default_function_kernelE15pad_temp_shared+8];
	ld.shared.f32 	%f45, [_ZZ23default_function_kernelE13kernel_shared+8];
	fma.rn.f32 	%f46, %f44, %f45, %f41;
	ld.shared.f32 	%f47, [_ZZ23default_function_kernelE15pad_temp_shared+20];
	fma.rn.f32 	%f48, %f45, %f47, %f43;
	bar.sync 	0;
	ld.global.nc.f32 	%f49, [%rd8+8];
	st.shared.f32 	[_ZZ23default_function_kernelE15pad_temp_shared], %f49;
	ld.global.nc.f32 	%f50, [%rd8+48];
	st.shared.f32 	[_ZZ23default_function_kernelE15pad_temp_shared+4], %f50;
	ld.global.nc.f32 	%f51, [%rd8+88];
	st.shared.f32 	[_ZZ23default_function_kernelE15pad_temp_shared+8], %f51;
	ld.global.nc.f32 	%f52, [%rd8+128];
	st.shared.f32 	[_ZZ23default_function_kernelE15pad_temp_shared+12], %f52;
	ld.global.nc.f32 	%f53, [%rd8+168];
	st.shared.f32 	[_ZZ23default_function_kernelE15pad_temp_shared+16], %f53;
	ld.global.nc.f32 	%f54, [%rd8+208];
	st.shared.f32 	[_ZZ23default_function_kernelE15pad_temp_shared+20], %f54;
	ld.global.nc.f32 	%f55, [%rd10+8];
	ld.global.nc.f32 	%f56, [%rd10+20];
	ld.global.nc.f32 	%f57, [%rd10+32];
	st.shared.f32 	[_ZZ23default_function_kernelE13kernel_shared], %f55;
	st.shared.f32 	[_ZZ23default_function_kernelE13kernel_shared+4], %f56;
	st.shared.f32 	[_ZZ23default_function_kernelE13kernel_shared+8], %f57;
	bar.sync 	0;
	ld.shared.f32 	%f58, [_ZZ23default_function_kernelE15pad_temp_shared];
	ld.shared.f32 	%f59, [_ZZ23default_function_kernelE13kernel_shared];
	fma.rn.f32 	%f60, %f58, %f59, %f46;
	ld.shared.f32 	%f61, [_ZZ23default_function_kernelE15pad_temp_shared+12];
	fma.rn.f32 	%f62, %f59, %f61, %f48;
	ld.shared.f32 	%f63, [_ZZ23default_function_kernelE15pad_temp_shared+4];
	ld.shared.f32 	%f64, [_ZZ23default_function_kernelE13kernel_shared+4];
	fma.rn.f32 	%f65, %f63, %f64, %f60;
	ld.shared.f32 	%f66, [_ZZ23default_function_kernelE15pad_temp_shared+16];
	fma.rn.f32 	%f67, %f64, %f66, %f62;
	ld.shared.f32 	%f68, [_ZZ23default_function_kernelE15pad_temp_shared+8];
	ld.shared.f32 	%f69, [_ZZ23default_function_kernelE13kernel_shared+8];
	fma.rn.f32 	%f70, %f68, %f69, %f65;
	ld.shared.f32 	%f71, [_ZZ23default_function_kernelE15pad_temp_shared+20];
	fma.rn.f32 	%f72, %f69, %f71, %f67;
	cvta.to.global.u64 	%rd11, %rd1;
	mul.wide.u32 	%rd12, %r1, 4;
	add.s64 	%rd13, %rd11, %rd12;
	st.global.f32 	[%rd13], %f70;
	st.global.f32 	[%rd13+80], %f72;
	ret;

}


// ===== COMPILED SASS (sm_100) =====

	.target	sm_100

	.elftype	@"ET_EXEC"


//--------------------- .note.nv.tkinfo           --------------------------
	.section	.note.nv.tkinfo,"",@"SHT_NOTE"
	.sectionflags	@"SHF_NOTE_NV_TKINFO"
	.tkinfo
        /*0018*/ 	.word	0x00000002
        /*0030*/ 	.string	""
        /*0030*/ 	.string	"ptxas"
        /*0030*/ 	.string	"Cuda compilation tools, release 13.0, V13.0.88"
        /*0030*/ 	.string	"Build cuda_13.0.r13.0/compiler.36424714_0"
        /*0030*/ 	.string	"-arch sm_100 -m 64 "



//--------------------- .note.nv.cuinfo           --------------------------
	.section	.note.nv.cuinfo,"",@"SHT_NOTE"
	.sectionflags	@"SHF_NOTE_NV_CUINFO"
        /*0018*/ 	.short	0x0002
        /*001a*/ 	.short	0x0064
        /*001c*/ 	.short	0x0082
	.zero		2


//--------------------- .nv.info                  --------------------------
	.section	.nv.info,"",@"SHT_CUDA_INFO"
	.align	4


	//----- nvinfo : EIATTR_REGCOUNT
	.align		4
        /*0000*/ 	.byte	0x04, 0x2f
        /*0002*/ 	.short	(.L_1 - .L_0)
	.align		4
.L_0:
        /*0004*/ 	.word	index@(default_function_kernel)
        /*0008*/ 	.word	0x00000028


	//----- nvinfo : EIATTR_FRAME_SIZE
	.align		4
.L_1:
        /*000c*/ 	.byte	0x04, 0x11
        /*000e*/ 	.short	(.L_3 - .L_2)
	.align		4
.L_2:
        /*0010*/ 	.word	index@(default_function_kernel)
        /*0014*/ 	.word	0x00000000


	//----- nvinfo : EIATTR_MIN_STACK_SIZE
	.align		4
.L_3:
        /*0018*/ 	.byte	0x04, 0x12
        /*001a*/ 	.short	(.L_5 - .L_4)
	.align		4
.L_4:
        /*001c*/ 	.word	index@(default_function_kernel)
        /*0020*/ 	.word	0x00000000
.L_5:


//--------------------- .nv.compat                --------------------------
	.section	.nv.compat,"",@"SHT_CUDA_COMPAT_INFO"
	.align	4
        /*0000*/ 	.byte	0x02, 0x09, 0x00, 0x00, 0x02, 0x02, 0x01, 0x00, 0x02, 0x05, 0x05, 0x00, 0x03, 0x07, 0x01, 0x01
        /*0010*/ 	.byte	0x02, 0x03, 0x00, 0x00, 0x02, 0x06, 0x01, 0x00, 0x04, 0x0b, 0x08, 0x00, 0x09, 0x00, 0x00, 0x00
        /*0020*/ 	.byte	0x00, 0x00, 0x00, 0x00


//--------------------- .nv.info.default_function_kernel --------------------------
	.section	.nv.info.default_function_kernel,"",@"SHT_CUDA_INFO"
	.sectionflags	@""
	.align	4


	//----- nvinfo : EIATTR_CUDA_API_VERSION
	.align		4
        /*0000*/ 	.byte	0x04, 0x37
        /*0002*/ 	.short	(.L_7 - .L_6)
.L_6:
        /*0004*/ 	.word	0x00000082


	//----- nvinfo : EIATTR_KPARAM_INFO
	.align		4
.L_7:
        /*0008*/ 	.byte	0x04, 0x17
        /*000a*/ 	.short	(.L_9 - .L_8)
.L_8:
        /*000c*/ 	.word	0x00000000
        /*0010*/ 	.short	0x0002
        /*0012*/ 	.short	0x0010
        /*0014*/ 	.byte	0x00, 0xf5, 0x21, 0x00


	//----- nvinfo : EIATTR_KPARAM_INFO
	.align		4
.L_9:
        /*0018*/ 	.byte	0x04, 0x17
        /*001a*/ 	.short	(.L_11 - .L_10)
.L_10:
        /*001c*/ 	.word	0x00000000
        /*0020*/ 	.short	0x0001
        /*0022*/ 	.short	0x0008
        /*0024*/ 	.byte	0x00, 0xf5, 0x21, 0x00


	//----- nvinfo : EIATTR_KPARAM_INFO
	.align		4
.L_11:
        /*0028*/ 	.byte	0x04, 0x17
        /*002a*/ 	.short	(.L_13 - .L_12)
.L_12:
        /*002c*/ 	.word	0x00000000
        /*0030*/ 	.short	0x0000
        /*0032*/ 	.short	0x0000
        /*0034*/ 	.byte	0x00, 0xf5, 0x21, 0x00


	//----- nvinfo : EIATTR_SPARSE_MMA_MASK
	.align		4
.L_13:
        /*0038*/ 	.byte	0x03, 0x50
        /*003a*/ 	.short	0x0000


	//----- nvinfo : EIATTR_MAXREG_COUNT
	.align		4
        /*003c*/ 	.byte	0x03, 0x1b
        /*003e*/ 	.short	0x00ff


	//----- nvinfo : EIATTR_NUM_BARRIERS
	.align		4
        /*0040*/ 	.byte	0x02, 0x4c
        /*0042*/ 	.byte	0x01
	.zero		1


	//----- nvinfo : EIATTR_MERCURY_ISA_VERSION
	.align		4
        /*0044*/ 	.byte	0x03, 0x5f
        /*0046*/ 	.short	0x0101


	//----- nvinfo : EIATTR_VRC_CTA_INIT_COUNT
	.align		4
        /*0048*/ 	.byte	0x02, 0x4a
	.zero		1
	.zero		1


	//----- nvinfo : EIATTR_EXIT_INSTR_OFFSETS
	.align		4
        /*004c*/ 	.byte	0x04, 0x1c
        /*004e*/ 	.short	(.L_15 - .L_14)


	//   ....[0]....
.L_14:
        /*0050*/ 	.word	0x00000580


	//----- nvinfo : EIATTR_CBANK_PARAM_SIZE
	.align		4
.L_15:
        /*0054*/ 	.byte	0x03, 0x19
        /*0056*/ 	.short	0x0018


	//----- nvinfo : EIATTR_PARAM_CBANK
	.align		4
        /*0058*/ 	.byte	0x04, 0x0a
        /*005a*/ 	.short	(.L_17 - .L_16)
	.align		4
.L_16:
        /*005c*/ 	.word	index@(.nv.constant0.default_function_kernel)
        /*0060*/ 	.short	0x0380
        /*0062*/ 	.short	0x0018


	//----- nvinfo : EIATTR_SW_WAR
	.align		4
.L_17:
        /*0064*/ 	.byte	0x04, 0x36
        /*0066*/ 	.short	(.L_19 - .L_18)
.L_18:
        /*0068*/ 	.word	0x00000008
.L_19:


//--------------------- .nv.callgraph             --------------------------
	.section	.nv.callgraph,"",@"SHT_CUDA_CALLGRAPH"
	.align	4
	.sectionentsize	8
	.align		4
        /*0000*/ 	.word	0x00000000
	.align		4
        /*0004*/ 	.word	0xffffffff
	.align		4
        /*0008*/ 	.word	0x00000000
	.align		4
        /*000c*/ 	.word	0xfffffffe
	.align		4
        /*0010*/ 	.word	0x00000000
	.align		4
        /*0014*/ 	.word	0xfffffffd
	.align		4
        /*0018*/ 	.word	0x00000000
	.align		4
        /*001c*/ 	.word	0xfffffffc


//--------------------- .text.default_function_kernel --------------------------
	.section	.text.default_function_kernel,"ax",@progbits
	.align	128
        .global         default_function_kernel
        .type           default_function_kernel,@function
        .size           default_function_kernel,(.L_x_1 - default_function_kernel)
        .other          default_function_kernel,@"STO_CUDA_ENTRY STV_DEFAULT"
default_function_kernel:
.text.default_function_kernel:
[----:B------:R-:W-:Y:S01]  /*0000*/  LDC R1, c[0x0][0x37c] ;  /* 0x0000df00ff017b82 */ /* 0x000fe20000000800 */
[----:B------:R-:W0:Y:S07]  /*0010*/  S2R R0, SR_CTAID.X ;  /* 0x0000000000007919 */ /* 0x000e2e0000002500 */
[----:B------:R-:W1:Y:S01]  /*0020*/  LDC.64 R36, c[0x0][0x390] ;  /* 0x0000e400ff247b82 */ /* 0x000e620000000a00 */
[----:B------:R-:W2:Y:S01]  /*0030*/  LDCU.64 UR4, c[0x0][0x388] ;  /* 0x00007100ff0477ac */ /* 0x000ea20008000a00 */
[----:B------:R-:W3:Y:S01]  /*0040*/  LDCU.64 UR6, c[0x0][0x358] ;  /* 0x00006b00ff0677ac */ /* 0x000ee20008000a00 */
[----:B0-----:R-:W-:-:S02]  /*0050*/  SHF.L.U32 R3, R0, 0x3, RZ ;  /* 0x0000000300037819 */ /* 0x001fc400000006ff */
[----:B------:R-:W-:Y:S02]  /*0060*/  SHF.R.U32.HI R2, RZ, 0x2, R0 ;  /* 0x00000002ff027819 */ /* 0x000fe40000011600 */
[----:B------:R-:W-:Y:S02]  /*0070*/  LOP3.LUT R24, R3, 0x18, RZ, 0xc0, !PT ;  /* 0x0000001803187812 */ /* 0x000fe400078ec0ff */
[----:B------:R-:W-:Y:S01]  /*0080*/  LEA R3, R2, R2, 0x3 ;  /* 0x0000000202037211 */ /* 0x000fe200078e18ff */
[----:B------:R-:W-:Y:S01]  /*0090*/  BAR.SYNC.DEFER_BLOCKING 0x0 ;  /* 0x0000000000007b1d */ /* 0x000fe20000010000 */
[----:B--2---:R-:W-:-:S03]  /*00a0*/  IADD3 R24, P0, PT, R24, UR4, RZ ;  /* 0x0000000418187c10 */ /* 0x004fc6000ff1e0ff */
[----:B-1----:R-:W-:Y:S01]  /*00b0*/  IMAD.WIDE.U32 R36, R3, 0x4, R36 ;  /* 0x0000000403247825 */ /* 0x002fe200078e0024 */
[----:B------:R-:W-:-:S04]  /*00c0*/  IADD3.X R25, PT, PT, RZ, UR5, RZ, P0, !PT ;  /* 0x00000005ff197c10 */ /* 0x000fc800087fe4ff */
[----:B---3--:R-:W2:Y:S04]  /*00d0*/  LDG.E.CONSTANT R18, desc[UR6][R36.64] ;  /* 0x0000000624127981 */ /* 0x008ea8000c1e9900 */
[----:B------:R-:W2:Y:S04]  /*00e0*/  LDG.E.CONSTANT R19, desc[UR6][R36.64+0xc] ;  /* 0x00000c0624137981 */ /* 0x000ea8000c1e9900 */
[----:B------:R-:W3:Y:S04]  /*00f0*/  LDG.E.CONSTANT R8, desc[UR6][R24.64] ;  /* 0x0000000618087981 */ /* 0x000ee8000c1e9900 */
[----:B------:R-:W3:Y:S04]  /*0100*/  LDG.E.CONSTANT R9, desc[UR6][R24.64+0x28] ;  /* 0x0000280618097981 */ /* 0x000ee8000c1e9900 */
[----:B------:R-:W3:Y:S04]  /*0110*/  LDG.E.CONSTANT R10, desc[UR6][R24.64+0x50] ;  /* 0x00005006180a7981 */ /* 0x000ee8000c1e9900 */
[----:B------:R-:W3:Y:S04]  /*0120*/  LDG.E.CONSTANT R11, desc[UR6][R24.64+0x78] ;  /* 0x00007806180b7981 */ /* 0x000ee8000c1e9900 */
[----:B------:R-:W2:Y:S04]  /*0130*/  LDG.E.CONSTANT R16, desc[UR6][R24.64+0xa0] ;  /* 0x0000a00618107981 */ /* 0x000ea8000c1e9900 */
[----:B------:R-:W2:Y:S04]  /*0140*/  LDG.E.CONSTANT R17, desc[UR6][R24.64+0xc8] ;  /* 0x0000c80618117981 */ /* 0x000ea8000c1e9900 */
[----:B------:R-:W4:Y:S01]  /*0150*/  LDG.E.CONSTANT R3, desc[UR6][R36.64+0x18] ;  /* 0x0000180624037981 */ /* 0x000f22000c1e9900 */
[----:B------:R-:W0:Y:S01]  /*0160*/  S2UR UR5, SR_CgaCtaId ;  /* 0x00000000000579c3 */ /* 0x000e220000008800 */
[----:B------:R-:W-:-:S02]  /*0170*/  UMOV UR4, 0x400 ;  /* 0x0000040000047882 */ /* 0x000fc40000000000 */
[----:B------:R-:W5:Y:S04]  /*0180*/  LDG.E.CONSTANT R14, desc[UR6][R36.64+0x4] ;  /* 0x00000406240e7981 */ /* 0x000f68000c1e9900 */
[----:B------:R-:W5:Y:S04]  /*0190*/  LDG.E.CONSTANT R15, desc[UR6][R36.64+0x10] ;  /* 0x00001006240f7981 */ /* 0x000f68000c1e9900 */
[----:B------:R-:W5:Y:S04]  /*01a0*/  LDG.E.CONSTANT R12, desc[UR6][R24.64+0xa4] ;  /* 0x0000a406180c7981 */ /* 0x000f68000c1e9900 */
[----:B------:R-:W5:Y:S04]  /*01b0*/  LDG.E.CONSTANT R13, desc[UR6][R24.64+0xcc] ;  /* 0x0000cc06180d7981 */ /* 0x000f68000c1e9900 */
[----:B------:R-:W5:Y:S04]  /*01c0*/  LDG.E.CONSTANT R26, desc[UR6][R36.64+0x1c] ;  /* 0x00001c06241a7981 */ /* 0x000f68000c1e9900 */
[----:B------:R-:W5:Y:S01]  /*01d0*/  LDG.E.CONSTANT R20, desc[UR6][R24.64+0x4] ;  /* 0x0000040618147981 */ /* 0x000f62000c1e9900 */
[----:B0-----:R-:W-:-:S03]  /*01e0*/  ULEA UR4, UR5, UR4, 0x18 ;  /* 0x0000000405047291 */ /* 0x001fc6000f8ec0ff */
[----:B------:R-:W5:Y:S04]  /*01f0*/  LDG.E.CONSTANT R21, desc[UR6][R24.64+0x2c] ;  /* 0x00002c0618157981 */ /* 0x000f68000c1e9900 */
        /* <DEDUP_REMOVED lines=10> */
[----:B---3--:R-:W-:Y:S04]  /*02a0*/  STS.128 [UR4], R8 ;  /* 0x00000008ff007988 */ /* 0x008fe80008000c04 */
[----:B--2---:R-:W-:Y:S04]  /*02b0*/  STS.128 [UR4+0x10], R16 ;  /* 0x00001010ff007988 */ /* 0x004fe80008000c04 */
[----:B----4-:R-:W-:Y:S01]  /*02c0*/  STS [UR4+0x20], R3 ;  /* 0x00002003ff007988 */ /* 0x010fe20008000804 */
[----:B------:R-:W-:Y:S06]  /*02d0*/  BAR.SYNC.DEFER_BLOCKING 0x0 ;  /* 0x0000000000007b1d */ /* 0x000fec0000010000 */
[----:B------:R-:W-:Y:S04]  /*02e0*/  LDS.128 R4, [UR4] ;  /* 0x00000004ff047984 */ /* 0x000fe80008000c00 */
[----:B------:R-:W0:Y:S04]  /*02f0*/  LDS.128 R8, [UR4+0x10] ;  /* 0x00001004ff087984 */ /* 0x000e280008000c00 */
[----:B------:R-:W1:Y:S01]  /*0300*/  LDS R2, [UR4+0x20] ;  /* 0x00002004ff027984 */ /* 0x000e620008000800 */
[----:B------:R-:W-:Y:S01]  /*0310*/  BAR.SYNC.DEFER_BLOCKING 0x0 ;  /* 0x0000000000007b1d */ /* 0x000fe20000010000 */
[----:B0-----:R-:W-:Y:S01]  /*0320*/  FFMA R4, R4, R10, RZ ;  /* 0x0000000a04047223 */ /* 0x001fe200000000ff */
[----:B------:R-:W-:-:S04]  /*0330*/  FFMA R10, R10, R7, RZ ;  /* 0x000000070a0a7223 */ /* 0x000fc800000000ff */
[----:B------:R-:W2:Y:S04]  /*0340*/  LDG.E.CONSTANT R7, desc[UR6][R36.64+0x20] ;  /* 0x0000200624077981 */ /* 0x000ea8000c1e9900 */
[----:B-----5:R-:W-:Y:S04]  /*0350*/  STS.128 [UR4+0x10], R12 ;  /* 0x0000100cff007988 */ /* 0x020fe80008000c04 */
[----:B------:R-:W-:Y:S04]  /*0360*/  STS.128 [UR4], R20 ;  /* 0x00000014ff007988 */ /* 0x000fe80008000c04 */
[----:B------:R-:W-:Y:S01]  /*0370*/  STS [UR4+0x20], R26 ;  /* 0x0000201aff007988 */ /* 0x000fe20008000804 */
[----:B------:R-:W-:Y:S06]  /*0380*/  BAR.SYNC.DEFER_BLOCKING 0x0 ;  /* 0x0000000000007b1d */ /* 0x000fec0000010000 */
[----:B------:R-:W-:Y:S04]  /*0390*/  LDS R3, [UR4+0x20] ;  /* 0x00002004ff037984 */ /* 0x000fe80008000800 */
[----:B------:R-:W-:Y:S04]  /*03a0*/  LDS.128 R12, [UR4] ;  /* 0x00000004ff0c7984 */ /* 0x000fe80008000c00 */
[----:B------:R-:W0:Y:S01]  /*03b0*/  LDS.128 R16, [UR4+0x10] ;  /* 0x00001004ff107984 */ /* 0x000e220008000c00 */
[----:B------:R-:W-:Y:S06]  /*03c0*/  BAR.SYNC.DEFER_BLOCKING 0x0 ;  /* 0x0000000000007b1d */ /* 0x000fec0000010000 */
[----:B------:R-:W-:Y:S04]  /*03d0*/  STS.128 [UR4], R28 ;  /* 0x0000001cff007988 */ /* 0x000fe80008000c04 */
[----:B------:R-:W-:Y:S01]  /*03e0*/  STS.128 [UR4+0x10], R32 ;  /* 0x00001020ff007988 */ /* 0x000fe20008000c04 */
[----:B------:R-:W-:Y:S01]  /*03f0*/  FFMA R5, R5, R11, R4 ;  /* 0x0000000b05057223 */ /* 0x000fe20000000004 */
[----:B------:R-:W-:-:S03]  /*0400*/  FFMA R8, R11, R8, R10 ;  /* 0x000000080b087223 */ /* 0x000fc6000000000a */
[C---:B-1----:R-:W-:Y:S01]  /*0410*/  FFMA R5, R2.reuse, R6, R5 ;  /* 0x0000000602057223 */ /* 0x042fe20000000005 */
[----:B------:R-:W-:-:S03]  /*0420*/  FFMA R9, R2, R9, R8 ;  /* 0x0000000902097223 */ /* 0x000fc60000000008 */
[----:B0-----:R-:W-:Y:S01]  /*0430*/  FFMA R12, R12, R18, R5 ;  /* 0x000000120c0c7223 */ /* 0x001fe20000000005 */
[----:B------:R-:W-:-:S03]  /*0440*/  FFMA R18, R18, R15, R9 ;  /* 0x0000000f12127223 */ /* 0x000fc60000000009 */
[----:B------:R-:W-:Y:S01]  /*0450*/  FFMA R12, R13, R19, R12 ;  /* 0x000000130d0c7223 */ /* 0x000fe2000000000c */
[----:B------:R-:W-:-:S03]  /*0460*/  FFMA R16, R19, R16, R18 ;  /* 0x0000001013107223 */ /* 0x000fc60000000012 */
[C---:B------:R-:W-:Y:S01]  /*0470*/  FFMA R5, R3.reuse, R14, R12 ;  /* 0x0000000e03057223 */ /* 0x040fe2000000000c */
[----:B------:R-:W-:Y:S01]  /*0480*/  FFMA R17, R3, R17, R16 ;  /* 0x0000001103117223 */ /* 0x000fe20000000010 */
[----:B--2---:R0:W-:Y:S01]  /*0490*/  STS [UR4+0x20], R7 ;  /* 0x00002007ff007988 */ /* 0x0041e20008000804 */
[----:B------:R-:W-:Y:S08]  /*04a0*/  BAR.SYNC.DEFER_BLOCKING 0x0 ;  /* 0x0000000000007b1d */ /* 0x000ff00000010000 */
[----:B0-----:R-:W0:Y:S01]  /*04b0*/  LDC.64 R6, c[0x0][0x380] ;  /* 0x0000e000ff067b82 */ /* 0x001e220000000a00 */
[----:B------:R-:W-:Y:S04]  /*04c0*/  LDS.128 R20, [UR4] ;  /* 0x00000004ff147984 */ /* 0x000fe80008000c00 */
[----:B------:R-:W1:Y:S04]  /*04d0*/  LDS.128 R24, [UR4+0x10] ;  /* 0x00001004ff187984 */ /* 0x000e680008000c00 */
[----:B------:R-:W2:Y:S01]  /*04e0*/  LDS R4, [UR4+0x20] ;  /* 0x00002004ff047984 */ /* 0x000ea20008000800 */
[----:B0-----:R-:W-:-:S04]  /*04f0*/  IMAD.WIDE.U32 R6, R0, 0x4, R6 ;  /* 0x0000000400067825 */ /* 0x001fc800078e0006 */
[----:B-1----:R-:W-:Y:S01]  /*0500*/  FFMA R20, R20, R26, R5 ;  /* 0x0000001a14147223 */ /* 0x002fe20000000005 */
[----:B------:R-:W-:-:S03]  /*0510*/  FFMA R26, R26, R23, R17 ;  /* 0x000000171a1a7223 */ /* 0x000fc60000000011 */
[----:B------:R-:W-:Y:S01]  /*0520*/  FFMA R21, R21, R27, R20 ;  /* 0x0000001b15157223 */ /* 0x000fe20000000014 */
[----:B------:R-:W-:-:S03]  /*0530*/  FFMA R24, R27, R24, R26 ;  /* 0x000000181b187223 */ /* 0x000fc6000000001a */
[C---:B--2---:R-:W-:Y:S01]  /*0540*/  FFMA R21, R4.reuse, R22, R21 ;  /* 0x0000001604157223 */ /* 0x044fe20000000015 */
[----:B------:R-:W-:-:S04]  /*0550*/  FFMA R25, R4, R25, R24 ;  /* 0x0000001904197223 */ /* 0x000fc80000000018 */
[----:B------:R-:W-:Y:S04]  /*0560*/  STG.E desc[UR6][R6.64], R21 ;  /* 0x0000001506007986 */ /* 0x000fe8000c101906 */
[----:B------:R-:W-:Y:S01]  /*0570*/  STG.E desc[UR6][R6.64+0x50], R25 ;  /* 0x0000501906007986 */ /* 0x000fe2000c101906 */
[----:B------:R-:W-:Y:S05]  /*0580*/  EXIT ;  /* 0x000000000000794d */ /* 0x000fea0003800000 */
.L_x_0:
[----:B------:R-:W-:-:S00]  /*0590*/  BRA `(.L_x_0) ;  /* 0xfffffffc00fc7947 */ /* 0x000fc0000383ffff */
[----:B------:R-:W-:-:S00]  /*05a0*/  NOP ;  /* 0x0000000000007918 */ /* 0x000fc00000000000 */
        /* <DEDUP_REMOVED lines=13> */
.L_x_1:


//--------------------- .nv.shared.default_function_kernel --------------------------
	.section	.nv.shared.default_function_kernel,"aw",@nobits
	.sectionflags	@""
	.align	4
.nv.shared.default_function_kernel:
	.zero		1060


//--------------------- .nv.shared.reserved.0     --------------------------
	.section	.nv.shared.reserved.0,"aw",@nobits
	.weak		__nv_reservedSMEM_offset_0_alias
	.size		__nv_reservedSMEM_offset_0_alias, 0, 64
	.other		__nv_reservedSMEM_offset_0_alias,@"STO_CUDA_RESERVED_SHARED STV_DEFAULT"
__nv_reservedSMEM_offset_0_alias:
	.zero		0
	.zero		64


//--------------------- .nv.constant0.default_function_kernel --------------------------
	.section	.nv.constant0.default_function_kernel,"a",@progbits
	.sectionflags	@""
	.align	4
.nv.constant0.default_function_kernel:
	.zero		920


//--------------------- SYMBOLS --------------------------

	.type		.nv.reservedSmem.offset0,@object
	.size		.nv.reservedSmem.offset0,0x4
	.type		.nv.reservedSmem.cap,@object
	.size		.nv.reservedSmem.cap,0x4
